//
// Generated by NVIDIA NVVM Compiler
//
// Compiler Build ID: CL-36424714
// Cuda compilation tools, release 13.0, V13.0.88
// Based on NVVM 20.0.0
//

.version 9.0
.target sm_100
.address_size 64

	// .globl	_ZN6chrono6sensor18init_random_statesEjP17curandStateXORWOW
.global .align 4 .b8 precalc_xorwow_matrix[102400];
.global .align 4 .b8 precalc_xorwow_offset_matrix[102400];
.global .align 4 .b8 mrg32k3aM1[2304];
.global .align 4 .b8 mrg32k3aM2[2304];
.global .align 4 .b8 mrg32k3aM1SubSeq[2016];
.global .align 4 .b8 mrg32k3aM2SubSeq[2016];
.global .align 4 .b8 mrg32k3aM1Seq[2304];
.global .align 4 .b8 mrg32k3aM2Seq[2304];
.const .align 8 .b8 __cr_lgamma_table[72];

.visible .entry _ZN6chrono6sensor18init_random_statesEjP17curandStateXORWOW(
	.param .u32 _ZN6chrono6sensor18init_random_statesEjP17curandStateXORWOW_param_0,
	.param .u64 .ptr .align 1 _ZN6chrono6sensor18init_random_statesEjP17curandStateXORWOW_param_1
)
{
	.reg .pred 	%p<24>;
	.reg .b32 	%r<409>;
	.reg .b64 	%rd<18>;

	ld.param.u32 	%r182, [_ZN6chrono6sensor18init_random_statesEjP17curandStateXORWOW_param_0];
	ld.param.u64 	%rd8, [_ZN6chrono6sensor18init_random_statesEjP17curandStateXORWOW_param_1];
	cvta.to.global.u64 	%rd9, %rd8;
	mov.u32 	%r183, %ntid.x;
	mov.u32 	%r184, %ctaid.x;
	mov.u32 	%r185, %tid.x;
	mad.lo.s32 	%r186, %r183, %r184, %r185;
	cvt.s64.s32 	%rd17, %r186;
	mul.wide.s32 	%rd10, %r186, 48;
	add.s64 	%rd2, %rd9, %rd10;
	xor.b32  	%r187, %r182, -1429050551;
	mul.lo.s32 	%r188, %r187, 1099087573;
	add.s32 	%r189, %r188, -638133224;
	add.s32 	%r190, %r188, 123456789;
	st.global.v2.u32 	[%rd2], {%r189, %r190};
	xor.b32  	%r191, %r188, 362436069;
	mov.b32 	%r192, -123459836;
	st.global.v2.u32 	[%rd2+8], {%r191, %r192};
	add.s32 	%r193, %r188, 5783321;
	mov.b32 	%r194, -589760388;
	st.global.v2.u32 	[%rd2+16], {%r194, %r193};
	setp.eq.s32 	%p1, %r186, 0;
	@%p1 bra 	$L__BB0_42;
	mov.b32 	%r315, 0;
	mov.u64 	%rd12, precalc_xorwow_matrix;
$L__BB0_2:
	and.b64  	%rd4, %rd17, 3;
	setp.eq.s64 	%p2, %rd4, 0;
	@%p2 bra 	$L__BB0_41;
	mul.wide.u32 	%rd11, %r315, 3200;
	add.s64 	%rd5, %rd12, %rd11;
	cvt.u32.u64 	%r2, %rd4;
	mov.b32 	%r316, 0;
$L__BB0_4:
	mov.b32 	%r329, 0;
	mov.u32 	%r330, %r329;
	mov.u32 	%r331, %r329;
	mov.u32 	%r332, %r329;
	mov.u32 	%r333, %r329;
	mov.u32 	%r322, %r329;
$L__BB0_5:
	mul.wide.u32 	%rd13, %r322, 4;
	add.s64 	%rd14, %rd2, %rd13;
	ld.global.u32 	%r10, [%rd14+4];
	shl.b32 	%r11, %r322, 5;
	mov.b32 	%r328, 0;
$L__BB0_6:
	.pragma "nounroll";
	shr.u32 	%r199, %r10, %r328;
	and.b32  	%r200, %r199, 1;
	setp.eq.b32 	%p3, %r200, 1;
	not.pred 	%p4, %p3;
	add.s32 	%r201, %r11, %r328;
	mul.lo.s32 	%r202, %r201, 5;
	mul.wide.u32 	%rd15, %r202, 4;
	add.s64 	%rd6, %rd5, %rd15;
	@%p4 bra 	$L__BB0_8;
	ld.global.u32 	%r203, [%rd6];
	xor.b32  	%r333, %r333, %r203;
	ld.global.u32 	%r204, [%rd6+4];
	xor.b32  	%r332, %r332, %r204;
	ld.global.u32 	%r205, [%rd6+8];
	xor.b32  	%r331, %r331, %r205;
	ld.global.u32 	%r206, [%rd6+12];
	xor.b32  	%r330, %r330, %r206;
	ld.global.u32 	%r207, [%rd6+16];
	xor.b32  	%r329, %r329, %r207;
$L__BB0_8:
	and.b32  	%r209, %r199, 2;
	setp.eq.s32 	%p5, %r209, 0;
	@%p5 bra 	$L__BB0_10;
	ld.global.u32 	%r210, [%rd6+20];
	xor.b32  	%r333, %r333, %r210;
	ld.global.u32 	%r211, [%rd6+24];
	xor.b32  	%r332, %r332, %r211;
	ld.global.u32 	%r212, [%rd6+28];
	xor.b32  	%r331, %r331, %r212;
	ld.global.u32 	%r213, [%rd6+32];
	xor.b32  	%r330, %r330, %r213;
	ld.global.u32 	%r214, [%rd6+36];
	xor.b32  	%r329, %r329, %r214;
$L__BB0_10:
	and.b32  	%r216, %r199, 4;
	setp.eq.s32 	%p6, %r216, 0;
	@%p6 bra 	$L__BB0_12;
	ld.global.u32 	%r217, [%rd6+40];
	xor.b32  	%r333, %r333, %r217;
	ld.global.u32 	%r218, [%rd6+44];
	xor.b32  	%r332, %r332, %r218;
	ld.global.u32 	%r219, [%rd6+48];
	xor.b32  	%r331, %r331, %r219;
	ld.global.u32 	%r220, [%rd6+52];
	xor.b32  	%r330, %r330, %r220;
	ld.global.u32 	%r221, [%rd6+56];
	xor.b32  	%r329, %r329, %r221;
$L__BB0_12:
	and.b32  	%r223, %r199, 8;
	setp.eq.s32 	%p7, %r223, 0;
	@%p7 bra 	$L__BB0_14;
	ld.global.u32 	%r224, [%rd6+60];
	xor.b32  	%r333, %r333, %r224;
	ld.global.u32 	%r225, [%rd6+64];
	xor.b32  	%r332, %r332, %r225;
	ld.global.u32 	%r226, [%rd6+68];
	xor.b32  	%r331, %r331, %r226;
	ld.global.u32 	%r227, [%rd6+72];
	xor.b32  	%r330, %r330, %r227;
	ld.global.u32 	%r228, [%rd6+76];
	xor.b32  	%r329, %r329, %r228;
$L__BB0_14:
	and.b32  	%r230, %r199, 16;
	setp.eq.s32 	%p8, %r230, 0;
	@%p8 bra 	$L__BB0_16;
	ld.global.u32 	%r231, [%rd6+80];
	xor.b32  	%r333, %r333, %r231;
	ld.global.u32 	%r232, [%rd6+84];
	xor.b32  	%r332, %r332, %r232;
	ld.global.u32 	%r233, [%rd6+88];
	xor.b32  	%r331, %r331, %r233;
	ld.global.u32 	%r234, [%rd6+92];
	xor.b32  	%r330, %r330, %r234;
	ld.global.u32 	%r235, [%rd6+96];
	xor.b32  	%r329, %r329, %r235;
$L__BB0_16:
	and.b32  	%r237, %r199, 32;
	setp.eq.s32 	%p9, %r237, 0;
	@%p9 bra 	$L__BB0_18;
	ld.global.u32 	%r238, [%rd6+100];
	xor.b32  	%r333, %r333, %r238;
	ld.global.u32 	%r239, [%rd6+104];
	xor.b32  	%r332, %r332, %r239;
	ld.global.u32 	%r240, [%rd6+108];
	xor.b32  	%r331, %r331, %r240;
	ld.global.u32 	%r241, [%rd6+112];
	xor.b32  	%r330, %r330, %r241;
	ld.global.u32 	%r242, [%rd6+116];
	xor.b32  	%r329, %r329, %r242;
$L__BB0_18:
	and.b32  	%r244, %r199, 64;
	setp.eq.s32 	%p10, %r244, 0;
	@%p10 bra 	$L__BB0_20;
	ld.global.u32 	%r245, [%rd6+120];
	xor.b32  	%r333, %r333, %r245;
	ld.global.u32 	%r246, [%rd6+124];
	xor.b32  	%r332, %r332, %r246;
	ld.global.u32 	%r247, [%rd6+128];
	xor.b32  	%r331, %r331, %r247;
	ld.global.u32 	%r248, [%rd6+132];
	xor.b32  	%r330, %r330, %r248;
	ld.global.u32 	%r249, [%rd6+136];
	xor.b32  	%r329, %r329, %r249;
$L__BB0_20:
	and.b32  	%r251, %r199, 128;
	setp.eq.s32 	%p11, %r251, 0;
	@%p11 bra 	$L__BB0_22;
	ld.global.u32 	%r252, [%rd6+140];
	xor.b32  	%r333, %r333, %r252;
	ld.global.u32 	%r253, [%rd6+144];
	xor.b32  	%r332, %r332, %r253;
	ld.global.u32 	%r254, [%rd6+148];
	xor.b32  	%r331, %r331, %r254;
	ld.global.u32 	%r255, [%rd6+152];
	xor.b32  	%r330, %r330, %r255;
	ld.global.u32 	%r256, [%rd6+156];
	xor.b32  	%r329, %r329, %r256;
$L__BB0_22:
	and.b32  	%r258, %r199, 256;
	setp.eq.s32 	%p12, %r258, 0;
	@%p12 bra 	$L__BB0_24;
	ld.global.u32 	%r259, [%rd6+160];
	xor.b32  	%r333, %r333, %r259;
	ld.global.u32 	%r260, [%rd6+164];
	xor.b32  	%r332, %r332, %r260;
	ld.global.u32 	%r261, [%rd6+168];
	xor.b32  	%r331, %r331, %r261;
	ld.global.u32 	%r262, [%rd6+172];
	xor.b32  	%r330, %r330, %r262;
	ld.global.u32 	%r263, [%rd6+176];
	xor.b32  	%r329, %r329, %r263;
$L__BB0_24:
	and.b32  	%r265, %r199, 512;
	setp.eq.s32 	%p13, %r265, 0;
	@%p13 bra 	$L__BB0_26;
	ld.global.u32 	%r266, [%rd6+180];
	xor.b32  	%r333, %r333, %r266;
	ld.global.u32 	%r267, [%rd6+184];
	xor.b32  	%r332, %r332, %r267;
	ld.global.u32 	%r268, [%rd6+188];
	xor.b32  	%r331, %r331, %r268;
	ld.global.u32 	%r269, [%rd6+192];
	xor.b32  	%r330, %r330, %r269;
	ld.global.u32 	%r270, [%rd6+196];
	xor.b32  	%r329, %r329, %r270;
$L__BB0_26:
	and.b32  	%r272, %r199, 1024;
	setp.eq.s32 	%p14, %r272, 0;
	@%p14 bra 	$L__BB0_28;
	ld.global.u32 	%r273, [%rd6+200];
	xor.b32  	%r333, %r333, %r273;
	ld.global.u32 	%r274, [%rd6+204];
	xor.b32  	%r332, %r332, %r274;
	ld.global.u32 	%r275, [%rd6+208];
	xor.b32  	%r331, %r331, %r275;
	ld.global.u32 	%r276, [%rd6+212];
	xor.b32  	%r330, %r330, %r276;
	ld.global.u32 	%r277, [%rd6+216];
	xor.b32  	%r329, %r329, %r277;
$L__BB0_28:
	and.b32  	%r279, %r199, 2048;
	setp.eq.s32 	%p15, %r279, 0;
	@%p15 bra 	$L__BB0_30;
	ld.global.u32 	%r280, [%rd6+220];
	xor.b32  	%r333, %r333, %r280;
	ld.global.u32 	%r281, [%rd6+224];
	xor.b32  	%r332, %r332, %r281;
	ld.global.u32 	%r282, [%rd6+228];
	xor.b32  	%r331, %r331, %r282;
	ld.global.u32 	%r283, [%rd6+232];
	xor.b32  	%r330, %r330, %r283;
	ld.global.u32 	%r284, [%rd6+236];
	xor.b32  	%r329, %r329, %r284;
$L__BB0_30:
	and.b32  	%r286, %r199, 4096;
	setp.eq.s32 	%p16, %r286, 0;
	@%p16 bra 	$L__BB0_32;
	ld.global.u32 	%r287, [%rd6+240];
	xor.b32  	%r333, %r333, %r287;
	ld.global.u32 	%r288, [%rd6+244];
	xor.b32  	%r332, %r332, %r288;
	ld.global.u32 	%r289, [%rd6+248];
	xor.b32  	%r331, %r331, %r289;
	ld.global.u32 	%r290, [%rd6+252];
	xor.b32  	%r330, %r330, %r290;
	ld.global.u32 	%r291, [%rd6+256];
	xor.b32  	%r329, %r329, %r291;
$L__BB0_32:
	and.b32  	%r293, %r199, 8192;
	setp.eq.s32 	%p17, %r293, 0;
	@%p17 bra 	$L__BB0_34;
	ld.global.u32 	%r294, [%rd6+260];
	xor.b32  	%r333, %r333, %r294;
	ld.global.u32 	%r295, [%rd6+264];
	xor.b32  	%r332, %r332, %r295;
	ld.global.u32 	%r296, [%rd6+268];
	xor.b32  	%r331, %r331, %r296;
	ld.global.u32 	%r297, [%rd6+272];
	xor.b32  	%r330, %r330, %r297;
	ld.global.u32 	%r298, [%rd6+276];
	xor.b32  	%r329, %r329, %r298;
$L__BB0_34:
	and.b32  	%r300, %r199, 16384;
	setp.eq.s32 	%p18, %r300, 0;
	@%p18 bra 	$L__BB0_36;
	ld.global.u32 	%r301, [%rd6+280];
	xor.b32  	%r333, %r333, %r301;
	ld.global.u32 	%r302, [%rd6+284];
	xor.b32  	%r332, %r332, %r302;
	ld.global.u32 	%r303, [%rd6+288];
	xor.b32  	%r331, %r331, %r303;
	ld.global.u32 	%r304, [%rd6+292];
	xor.b32  	%r330, %r330, %r304;
	ld.global.u32 	%r305, [%rd6+296];
	xor.b32  	%r329, %r329, %r305;
$L__BB0_36:
	and.b32  	%r307, %r199, 32768;
	setp.eq.s32 	%p19, %r307, 0;
	@%p19 bra 	$L__BB0_38;
	ld.global.u32 	%r308, [%rd6+300];
	xor.b32  	%r333, %r333, %r308;
	ld.global.u32 	%r309, [%rd6+304];
	xor.b32  	%r332, %r332, %r309;
	ld.global.u32 	%r310, [%rd6+308];
	xor.b32  	%r331, %r331, %r310;
	ld.global.u32 	%r311, [%rd6+312];
	xor.b32  	%r330, %r330, %r311;
	ld.global.u32 	%r312, [%rd6+316];
	xor.b32  	%r329, %r329, %r312;
$L__BB0_38:
	add.s32 	%r328, %r328, 16;
	setp.ne.s32 	%p20, %r328, 32;
	@%p20 bra 	$L__BB0_6;
	mad.lo.s32 	%r313, %r322, -31, %r11;
	add.s32 	%r322, %r313, 1;
	setp.ne.s32 	%p21, %r322, 5;
	@%p21 bra 	$L__BB0_5;
	st.global.u32 	[%rd2+4], %r333;
	st.global.u32 	[%rd2+8], %r332;
	st.global.u32 	[%rd2+12], %r331;
	st.global.u32 	[%rd2+16], %r330;
	st.global.u32 	[%rd2+20], %r329;
	add.s32 	%r316, %r316, 1;
	setp.lt.u32 	%p22, %r316, %r2;
	@%p22 bra 	$L__BB0_4;
$L__BB0_41:
	shr.u64 	%rd7, %rd17, 2;
	add.s32 	%r315, %r315, 1;
	setp.gt.u64 	%p23, %rd17, 3;
	mov.u64 	%rd17, %rd7;
	@%p23 bra 	$L__BB0_2;
$L__BB0_42:
	mov.b32 	%r314, 0;
	st.global.v2.u32 	[%rd2+24], {%r314, %r314};
	st.global.u32 	[%rd2+32], %r314;
	mov.b64 	%rd16, 0;
	st.global.u64 	[%rd2+40], %rd16;
	ret;

}


// ===== COMPILED SASS (sm_100) =====

	.target	sm_100

	.elftype	@"ET_EXEC"


//--------------------- .note.nv.tkinfo           --------------------------
	.section	.note.nv.tkinfo,"",@"SHT_NOTE"
	.sectionflags	@"SHF_NOTE_NV_TKINFO"
	.tkinfo
        /*0018*/ 	.word	0x00000002
        /*0030*/ 	.string	""
        /*0030*/ 	.string	"ptxas"
        /*0030*/ 	.string	"Cuda compilation tools, release 13.0, V13.0.88"
        /*0030*/ 	.string	"Build cuda_13.0.r13.0/compiler.36424714_0"
        /*0030*/ 	.string	"-arch sm_100 -m 64 "



//--------------------- .note.nv.cuinfo           --------------------------
	.section	.note.nv.cuinfo,"",@"SHT_NOTE"
	.sectionflags	@"SHF_NOTE_NV_CUINFO"
        /*0018*/ 	.short	0x0002
        /*001a*/ 	.short	0x0064
        /*001c*/ 	.short	0x0082
	.zero		2


//--------------------- .nv.info                  --------------------------
	.section	.nv.info,"",@"SHT_CUDA_INFO"
	.align	4


	//----- nvinfo : EIATTR_REGCOUNT
	.align		4
        /*0000*/ 	.byte	0x04, 0x2f
        /*0002*/ 	.short	(.L_10 - .L_9)
	.align		4
.L_9:
        /*0004*/ 	.word	index@(_ZN6chrono6sensor18init_random_statesEjP17curandStateXORWOW)
        /*0008*/ 	.word	0x0000001f


	//----- nvinfo : EIATTR_FRAME_SIZE
	.align		4
.L_10:
        /*000c*/ 	.byte	0x04, 0x11
        /*000e*/ 	.short	(.L_12 - .L_11)
	.align		4
.L_11:
        /*0010*/ 	.word	index@(_ZN6chrono6sensor18init_random_statesEjP17curandStateXORWOW)
        /*0014*/ 	.word	0x00000000


	//----- nvinfo : EIATTR_MIN_STACK_SIZE
	.align		4
.L_12:
        /*0018*/ 	.byte	0x04, 0x12
        /*001a*/ 	.short	(.L_14 - .L_13)
	.align		4
.L_13:
        /*001c*/ 	.word	index@(_ZN6chrono6sensor18init_random_statesEjP17curandStateXORWOW)
        /*0020*/ 	.word	0x00000000
.L_14:


//--------------------- .nv.compat                --------------------------
	.section	.nv.compat,"",@"SHT_CUDA_COMPAT_INFO"
	.align	4
        /*0000*/ 	.byte	0x02, 0x09, 0x00, 0x00, 0x02, 0x02, 0x01, 0x00, 0x02, 0x05, 0x05, 0x00, 0x03, 0x07, 0x01, 0x01
        /*0010*/ 	.byte	0x02, 0x03, 0x00, 0x00, 0x02, 0x06, 0x01, 0x00, 0x04, 0x0b, 0x08, 0x00, 0x09, 0x00, 0x00, 0x00
        /*0020*/ 	.byte	0x00, 0x00, 0x00, 0x00


//--------------------- .nv.info._ZN6chrono6sensor18init_random_statesEjP17curandStateXORWOW --------------------------
	.section	.nv.info._ZN6chrono6sensor18init_random_statesEjP17curandStateXORWOW,"",@"SHT_CUDA_INFO"
	.sectionflags	@""
	.align	4


	//----- nvinfo : EIATTR_CUDA_API_VERSION
	.align		4
        /*0000*/ 	.byte	0x04, 0x37
        /*0002*/ 	.short	(.L_16 - .L_15)
.L_15:
        /*0004*/ 	.word	0x00000082


	//----- nvinfo : EIATTR_KPARAM_INFO
	.align		4
.L_16:
        /*0008*/ 	.byte	0x04, 0x17
        /*000a*/ 	.short	(.L_18 - .L_17)
.L_17:
        /*000c*/ 	.word	0x00000000
        /*0010*/ 	.short	0x0001
        /*0012*/ 	.short	0x0008
        /*0014*/ 	.byte	0x00, 0xf5, 0x21, 0x00


	//----- nvinfo : EIATTR_KPARAM_INFO
	.align		4
.L_18:
        /*0018*/ 	.byte	0x04, 0x17
        /*001a*/ 	.short	(.L_20 - .L_19)
.L_19:
        /*001c*/ 	.word	0x00000000
        /*0020*/ 	.short	0x0000
        /*0022*/ 	.short	0x0000
        /*0024*/ 	.byte	0x00, 0xf0, 0x11, 0x00


	//----- nvinfo : EIATTR_SPARSE_MMA_MASK
	.align		4
.L_20:
        /*0028*/ 	.byte	0x03, 0x50
        /*002a*/ 	.short	0x0000


	//----- nvinfo : EIATTR_MAXREG_COUNT
	.align		4
        /*002c*/ 	.byte	0x03, 0x1b
        /*002e*/ 	.short	0x00ff


	//----- nvinfo : EIATTR_MERCURY_ISA_VERSION
	.align		4
        /*0030*/ 	.byte	0x03, 0x5f
        /*0032*/ 	.short	0x0101


	//----- nvinfo : EIATTR_VRC_CTA_INIT_COUNT
	.align		4
        /*0034*/ 	.byte	0x02, 0x4a
	.zero		1
	.zero		1


	//----- nvinfo : EIATTR_EXIT_INSTR_OFFSETS
	.align		4
        /*0038*/ 	.byte	0x04, 0x1c
        /*003a*/ 	.short	(.L_22 - .L_21)


	//   ....[0]....
.L_21:
        /*003c*/ 	.word	0x00000eb0


	//----- nvinfo : EIATTR_CRS_STACK_SIZE
	.align		4
.L_22:
        /*0040*/ 	.byte	0x04, 0x1e
        /*0042*/ 	.short	(.L_24 - .L_23)
.L_23:
        /*0044*/ 	.word	0x00000000


	//----- nvinfo : EIATTR_CBANK_PARAM_SIZE
	.align		4
.L_24:
        /*0048*/ 	.byte	0x03, 0x19
        /*004a*/ 	.short	0x0010


	//----- nvinfo : EIATTR_PARAM_CBANK
	.align		4
        /*004c*/ 	.byte	0x04, 0x0a
        /*004e*/ 	.short	(.L_26 - .L_25)
	.align		4
.L_25:
        /*0050*/ 	.word	index@(.nv.constant0._ZN6chrono6sensor18init_random_statesEjP17curandStateXORWOW)
        /*0054*/ 	.short	0x0380
        /*0056*/ 	.short	0x0010


	//----- nvinfo : EIATTR_SW_WAR
	.align		4
.L_26:
        /*0058*/ 	.byte	0x04, 0x36
        /*005a*/ 	.short	(.L_28 - .L_27)
.L_27:
        /*005c*/ 	.word	0x00000008
.L_28:


//--------------------- .nv.callgraph             --------------------------
	.section	.nv.callgraph,"",@"SHT_CUDA_CALLGRAPH"
	.align	4
	.sectionentsize	8
	.align		4
        /*0000*/ 	.word	0x00000000
	.align		4
        /*0004*/ 	.word	0xffffffff
	.align		4
        /*0008*/ 	.word	0x00000000
	.align		4
        /*000c*/ 	.word	0xfffffffe
	.align		4
        /*0010*/ 	.word	0x00000000
	.align		4
        /*0014*/ 	.word	0xfffffffd
	.align		4
        /*0018*/ 	.word	0x00000000
	.align		4
        /*001c*/ 	.word	0xfffffffc


//--------------------- .nv.constant4             --------------------------
	.section	.nv.constant4,"a",@progbits
	.align	8
	.align		8
.nv.constant4:
        /*0000*/ 	.dword	precalc_xorwow_matrix
	.align		8
        /*0008*/ 	.dword	precalc_xorwow_offset_matrix
	.align		8
        /*0010*/ 	.dword	mrg32k3aM1
	.align		8
        /*0018*/ 	.dword	mrg32k3aM2
	.align		8
        /*0020*/ 	.dword	mrg32k3aM1SubSeq
	.align		8
        /*0028*/ 	.dword	mrg32k3aM2SubSeq
	.align		8
        /*0030*/ 	.dword	mrg32k3aM1Seq
	.align		8
        /*0038*/ 	.dword	mrg32k3aM2Seq


//--------------------- .nv.constant3             --------------------------
	.section	.nv.constant3,"a",@progbits
	.align	8
.nv.constant3:
	.type		__cr_lgamma_table,@object
	.size		__cr_lgamma_table,(.L_8 - __cr_lgamma_table)
__cr_lgamma_table:
        /*0000*/ 	.byte	0x00, 0x00, 0x00, 0x00, 0x00, 0x00, 0x00, 0x00, 0x00, 0x00, 0x00, 0x00, 0x00, 0x00, 0x00, 0x00
        /*0010*/ 	.byte	0xef, 0x39, 0xfa, 0xfe, 0x42, 0x2e, 0xe6, 0x3f, 0x02, 0x20, 0x2a, 0xfa, 0x0b, 0xab, 0xfc, 0x3f
        /*0020*/ 	.byte	0xf9, 0x2c, 0x92, 0x7c, 0xa7, 0x6c, 0x09, 0x40, 0xc9, 0x79, 0x44, 0x3c, 0x64, 0x26, 0x13, 0x40
        /*0030*/ 	.byte	0xca, 0x01, 0xcf, 0x3a, 0x27, 0x51, 0x1a, 0x40, 0x30, 0xcc, 0x2d, 0xf3, 0xe1, 0x0c, 0x21, 0x40
        /*0040*/ 	.byte	0x0d, 0xb7, 0xfc, 0x82, 0x8e, 0x35, 0x25, 0x40
.L_8:


//--------------------- .text._ZN6chrono6sensor18init_random_statesEjP17curandStateXORWOW --------------------------
	.section	.text._ZN6chrono6sensor18init_random_statesEjP17curandStateXORWOW,"ax",@progbits
	.align	128
        .global         _ZN6chrono6sensor18init_random_statesEjP17curandStateXORWOW
        .type           _ZN6chrono6sensor18init_random_statesEjP17curandStateXORWOW,@function
        .size           _ZN6chrono6sensor18init_random_statesEjP17curandStateXORWOW,(.L_x_9 - _ZN6chrono6sensor18init_random_statesEjP17curandStateXORWOW)
        .other          _ZN6chrono6sensor18init_random_statesEjP17curandStateXORWOW,@"STO_CUDA_ENTRY STV_DEFAULT"
_ZN6chrono6sensor18init_random_statesEjP17curandStateXORWOW:
.text._ZN6chrono6sensor18init_random_statesEjP17curandStateXORWOW:
[----:B------:R-:W-:Y:S01]  /*0000*/  LDC R1, c[0x0][0x37c] ;  /* 0x0000df00ff017b82 */ /* 0x000fe20000000800 */
[----:B------:R-:W0:Y:S07]  /*0010*/  S2R R13, SR_CTAID.X ;  /* 0x00000000000d7919 */ /* 0x000e2e0000002500 */
[----:B------:R-:W1:Y:S01]  /*0020*/  LDC R0, c[0x0][0x380] ;  /* 0x0000e000ff007b82 */ /* 0x000e620000000800 */
[----:B------:R-:W0:Y:S01]  /*0030*/  LDCU UR6, c[0x0][0x360] ;  /* 0x00006c00ff0677ac */ /* 0x000e220008000800 */
[----:B------:R-:W-:Y:S01]  /*0040*/  IMAD.MOV.U32 R5, RZ, RZ, -0x75bd8fc ;  /* 0xf8a42704ff057424 */ /* 0x000fe200078e00ff */
[----:B------:R-:W0:Y:S01]  /*0050*/  S2R R2, SR_TID.X ;  /* 0x0000000000027919 */ /* 0x000e220000002100 */
[----:B------:R-:W-:Y:S01]  /*0060*/  IMAD.MOV.U32 R8, RZ, RZ, -0x23270784 ;  /* 0xdcd8f87cff087424 */ /* 0x000fe200078e00ff */
[----:B------:R-:W2:Y:S01]  /*0070*/  LDCU.64 UR4, c[0x0][0x358] ;  /* 0x00006b00ff0477ac */ /* 0x000ea20008000a00 */
[----:B------:R-:W-:Y:S02]  /*0080*/  BSSY.RECONVERGENT B0, `(.L_x_0) ;  /* 0x00000df000007945 */ /* 0x000fe40003800200 */
[----:B------:R-:W3:Y:S01]  /*0090*/  LDC.64 R6, c[0x0][0x388] ;  /* 0x0000e200ff067b82 */ /* 0x000ee20000000a00 */
[----:B-1----:R-:W-:-:S05]  /*00a0*/  LOP3.LUT R0, R0, 0xaad26b49, RZ, 0x3c, !PT ;  /* 0xaad26b4900007812 */ /* 0x002fca00078e3cff */
[----:B------:R-:W-:-:S04]  /*00b0*/  IMAD R0, R0, 0x4182bed5, RZ ;  /* 0x4182bed500007824 */ /* 0x000fc800078e02ff */
[C---:B------:R-:W-:Y:S01]  /*00c0*/  VIADD R3, R0.reuse, 0x75bcd15 ;  /* 0x075bcd1500037836 */ /* 0x040fe20000000000 */
[C---:B------:R-:W-:Y:S01]  /*00d0*/  LOP3.LUT R4, R0.reuse, 0x159a55e5, RZ, 0x3c, !PT ;  /* 0x159a55e500047812 */ /* 0x040fe200078e3cff */
[----:B0-----:R-:W-:Y:S02]  /*00e0*/  IMAD R13, R13, UR6, R2 ;  /* 0x000000060d0d7c24 */ /* 0x001fe4000f8e0202 */
[----:B------:R-:W-:Y:S02]  /*00f0*/  VIADD R2, R0, 0xd9f6dc18 ;  /* 0xd9f6dc1800027836 */ /* 0x000fe40000000000 */
[C---:B---3--:R-:W-:Y:S01]  /*0100*/  IMAD.WIDE R6, R13.reuse, 0x30, R6 ;  /* 0x000000300d067825 */ /* 0x048fe200078e0206 */
[----:B------:R-:W-:-:S03]  /*0110*/  ISETP.NE.AND P0, PT, R13, RZ, PT ;  /* 0x000000ff0d00720c */ /* 0x000fc60003f05270 */
[----:B------:R-:W-:Y:S01]  /*0120*/  VIADD R9, R0, 0x583f19 ;  /* 0x00583f1900097836 */ /* 0x000fe20000000000 */
[----:B--2---:R0:W-:Y:S04]  /*0130*/  STG.E.64 desc[UR4][R6.64], R2 ;  /* 0x0000000206007986 */ /* 0x0041e8000c101b04 */
[----:B------:R0:W-:Y:S04]  /*0140*/  STG.E.64 desc[UR4][R6.64+0x8], R4 ;  /* 0x0000080406007986 */ /* 0x0001e8000c101b04 */
[----:B------:R0:W-:Y:S01]  /*0150*/  STG.E.64 desc[UR4][R6.64+0x10], R8 ;  /* 0x0000100806007986 */ /* 0x0001e2000c101b04 */
[----:B------:R-:W-:Y:S05]  /*0160*/  @!P0 BRA `(.L_x_1) ;  /* 0x0000000c00408947 */ /* 0x000fea0003800000 */
[----:B------:R-:W-:Y:S01]  /*0170*/  SHF.R.S32.HI R0, RZ, 0x1f, R13 ;  /* 0x0000001fff007819 */ /* 0x000fe2000001140d */
[----:B------:R-:W-:-:S07]  /*0180*/  IMAD.MOV.U32 R12, RZ, RZ, RZ ;  /* 0x000000ffff0c7224 */ /* 0x000fce00078e00ff */
.L_x_7:
[----:B0-----:R-:W-:Y:S01]  /*0190*/  LOP3.LUT R2, R13, 0x3, RZ, 0xc0, !PT ;  /* 0x000000030d027812 */ /* 0x001fe200078ec0ff */
[----:B------:R-:W-:Y:S03]  /*01a0*/  BSSY.RECONVERGENT B1, `(.L_x_2) ;  /* 0x00000c6000017945 */ /* 0x000fe60003800200 */
[----:B------:R-:W-:-:S04]  /*01b0*/  ISETP.NE.U32.AND P0, PT, R2, RZ, PT ;  /* 0x000000ff0200720c */ /* 0x000fc80003f05070 */
[----:B------:R-:W-:-:S13]  /*01c0*/  ISETP.NE.AND.EX P0, PT, RZ, RZ, PT, P0 ;  /* 0x000000ffff00720c */ /* 0x000fda0003f05300 */
[----:B------:R-:W-:Y:S05]  /*01d0*/  @!P0 BRA `(.L_x_3) ;  /* 0x0000000c00088947 */ /* 0x000fea0003800000 */
[----:B------:R-:W0:Y:S01]  /*01e0*/  LDC.64 R8, c[0x4][RZ] ;  /* 0x01000000ff087b82 */ /* 0x000e220000000a00 */
[----:B------:R-:W-:Y:S02]  /*01f0*/  IMAD.MOV.U32 R14, RZ, RZ, RZ ;  /* 0x000000ffff0e7224 */ /* 0x000fe400078e00ff */
[----:B0-----:R-:W-:-:S07]  /*0200*/  IMAD.WIDE.U32 R8, R12, 0xc80, R8 ;  /* 0x00000c800c087825 */ /* 0x001fce00078e0008 */
.L_x_6:
[----:B0-----:R-:W-:Y:S01]  /*0210*/  IMAD.MOV.U32 R15, RZ, RZ, RZ ;  /* 0x000000ffff0f7224 */ /* 0x001fe200078e00ff */
[----:B------:R-:W-:Y:S01]  /*0220*/  CS2R R2, SRZ ;  /* 0x0000000000027805 */ /* 0x000fe2000001ff00 */
[----:B------:R-:W-:Y:S01]  /*0230*/  IMAD.MOV.U32 R17, RZ, RZ, RZ ;  /* 0x000000ffff117224 */ /* 0x000fe200078e00ff */
[----:B------:R-:W-:-:S07]  /*0240*/  CS2R R4, SRZ ;  /* 0x0000000000047805 */ /* 0x000fce000001ff00 */
.L_x_5:
[----:B------:R-:W-:-:S05]  /*0250*/  IMAD.WIDE.U32 R10, R17, 0x4, R6 ;  /* 0x00000004110a7825 */ /* 0x000fca00078e0006 */
[----:B------:R0:W5:Y:S01]  /*0260*/  LDG.E R16, desc[UR4][R10.64+0x4] ;  /* 0x000004040a107981 */ /* 0x000162000c1e1900 */
[----:B------:R-:W-:-:S07]  /*0270*/  IMAD.MOV.U32 R19, RZ, RZ, RZ ;  /* 0x000000ffff137224 */ /* 0x000fce00078e00ff */
.L_x_4:
[----:B-----5:R-:W-:Y:S01]  /*0280*/  SHF.R.U32.HI R24, RZ, R19, R16 ;  /* 0x00000013ff187219 */ /* 0x020fe20000011610 */
[----:B0-----:R-:W-:-:S03]  /*0290*/  IMAD.SHL.U32 R10, R17, 0x20, RZ ;  /* 0x00000020110a7824 */ /* 0x001fc600078e00ff */
[----:B------:R-:W-:Y:S01]  /*02a0*/  LOP3.LUT R11, R24, 0x1, RZ, 0xc0, !PT ;  /* 0x00000001180b7812 */ /* 0x000fe200078ec0ff */
[----:B------:R-:W-:-:S03]  /*02b0*/  IMAD.IADD R10, R10, 0x1, R19 ;  /* 0x000000010a0a7824 */ /* 0x000fc600078e0213 */
[----:B------:R-:W-:Y:S01]  /*02c0*/  ISETP.NE.U32.AND P0, PT, R11, 0x1, PT ;  /* 0x000000010b00780c */ /* 0x000fe20003f05070 */
[----:B------:R-:W-:-:S03]  /*02d0*/  IMAD R11, R10, 0x5, RZ ;  /* 0x000000050a0b7824 */ /* 0x000fc600078e02ff */
[----:B------:R-:W-:Y:S01]  /*02e0*/  R2P PR, R24, 0x7e ;  /* 0x0000007e18007804 */ /* 0x000fe20000000000 */
[----:B------:R-:W-:-:S08]  /*02f0*/  IMAD.WIDE.U32 R10, R11, 0x4, R8 ;  /* 0x000000040b0a7825 */ /* 0x000fd000078e0008 */
[----:B------:R-:W2:Y:S04]  /*0300*/  @!P0 LDG.E R18, desc[UR4][R10.64] ;  /* 0x000000040a128981 */ /* 0x000ea8000c1e1900 */
[----:B------:R-:W3:Y:S04]  /*0310*/  @!P0 LDG.E R20, desc[UR4][R10.64+0x10] ;  /* 0x000010040a148981 */ /* 0x000ee8000c1e1900 */
[----:B------:R-:W4:Y:S04]  /*0320*/  @P1 LDG.E R22, desc[UR4][R10.64+0x14] ;  /* 0x000014040a161981 */ /* 0x000f28000c1e1900 */
[----:B------:R-:W4:Y:S04]  /*0330*/  @P2 LDG.E R26, desc[UR4][R10.64+0x28] ;  /* 0x000028040a1a2981 */ /* 0x000f28000c1e1900 */
[----:B------:R-:W4:Y:S04]  /*0340*/  @!P0 LDG.E R21, desc[UR4][R10.64+0x4] ;  /* 0x000004040a158981 */ /* 0x000f28000c1e1900 */
[----:B------:R-:W4:Y:S04]  /*0350*/  @!P0 LDG.E R23, desc[UR4][R10.64+0xc] ;  /* 0x00000c040a178981 */ /* 0x000f28000c1e1900 */
[----:B------:R-:W4:Y:S04]  /*0360*/  @P1 LDG.E R25, desc[UR4][R10.64+0x18] ;  /* 0x000018040a191981 */ /* 0x000f28000c1e1900 */
[----:B------:R-:W4:Y:S04]  /*0370*/  @P3 LDG.E R28, desc[UR4][R10.64+0x3c] ;  /* 0x00003c040a1c3981 */ /* 0x000f28000c1e1900 */
[----:B------:R-:W4:Y:S01]  /*0380*/  @P6 LDG.E R27, desc[UR4][R10.64+0x7c] ;  /* 0x00007c040a1b6981 */ /* 0x000f22000c1e1900 */
[----:B--2---:R-:W-:-:S03]  /*0390*/  @!P0 LOP3.LUT R15, R15, R18, RZ, 0x3c, !PT ;  /* 0x000000120f0f8212 */ /* 0x004fc600078e3cff */
[----:B------:R-:W2:Y:S01]  /*03a0*/  @!P0 LDG.E R18, desc[UR4][R10.64+0x8] ;  /* 0x000008040a128981 */ /* 0x000ea2000c1e1900 */
[----:B---3--:R-:W-:-:S03]  /*03b0*/  @!P0 LOP3.LUT R3, R3, R20, RZ, 0x3c, !PT ;  /* 0x0000001403038212 */ /* 0x008fc600078e3cff */
[----:B------:R-:W3:Y:S01]  /*03c0*/  @P1 LDG.E R20, desc[UR4][R10.64+0x24] ;  /* 0x000024040a141981 */ /* 0x000ee2000c1e1900 */
[----:B----4-:R-:W-:-:S03]  /*03d0*/  @P1 LOP3.LUT R15, R15, R22, RZ, 0x3c, !PT ;  /* 0x000000160f0f1212 */ /* 0x010fc600078e3cff */
[----:B------:R-:W4:Y:S01]  /*03e0*/  @P2 LDG.E R22, desc[UR4][R10.64+0x38] ;  /* 0x000038040a162981 */ /* 0x000f22000c1e1900 */
[----:B------:R-:W-:-:S03]  /*03f0*/  @P2 LOP3.LUT R15, R15, R26, RZ, 0x3c, !PT ;  /* 0x0000001a0f0f2212 */ /* 0x000fc600078e3cff */
[----:B------:R-:W4:Y:S01]  /*0400*/  @P4 LDG.E R26, desc[UR4][R10.64+0x50] ;  /* 0x000050040a1a4981 */ /* 0x000f22000c1e1900 */
[----:B------:R-:W-:-:S03]  /*0410*/  @!P0 LOP3.LUT R4, R4, R21, RZ, 0x3c, !PT ;  /* 0x0000001504048212 */ /* 0x000fc600078e3cff */
[----:B------:R-:W4:Y:S01]  /*0420*/  @P1 LDG.E R21, desc[UR4][R10.64+0x20] ;  /* 0x000020040a151981 */ /* 0x000f22000c1e1900 */
[----:B------:R-:W-:-:S03]  /*0430*/  @!P0 LOP3.LUT R2, R2, R23, RZ, 0x3c, !PT ;  /* 0x0000001702028212 */ /* 0x000fc600078e3cff */
[----:B------:R-:W4:Y:S01]  /*0440*/  @P2 LDG.E R23, desc[UR4][R10.64+0x2c] ;  /* 0x00002c040a172981 */ /* 0x000f22000c1e1900 */
[----:B------:R-:W-:-:S03]  /*0450*/  @P1 LOP3.LUT R4, R4, R25, RZ, 0x3c, !PT ;  /* 0x0000001904041212 */ /* 0x000fc600078e3cff */
[----:B------:R-:W4:Y:S01]  /*0460*/  @P2 LDG.E R25, desc[UR4][R10.64+0x34] ;  /* 0x000034040a192981 */ /* 0x000f22000c1e1900 */
[----:B--2---:R-:W-:-:S03]  /*0470*/  @!P0 LOP3.LUT R5, R5, R18, RZ, 0x3c, !PT ;  /* 0x0000001205058212 */ /* 0x004fc600078e3cff */
[----:B------:R-:W2:Y:S01]  /*0480*/  @P1 LDG.E R18, desc[UR4][R10.64+0x1c] ;  /* 0x00001c040a121981 */ /* 0x000ea2000c1e1900 */
[----:B---3--:R-:W-:-:S03]  /*0490*/  @P1 LOP3.LUT R3, R3, R20, RZ, 0x3c, !PT ;  /* 0x0000001403031212 */ /* 0x008fc600078e3cff */
[----:B------:R-:W3:Y:S01]  /*04a0*/  @P2 LDG.E R20, desc[UR4][R10.64+0x30] ;  /* 0x000030040a142981 */ /* 0x000ee2000c1e1900 */
[----:B----4-:R-:W-:-:S03]  /*04b0*/  @P2 LOP3.LUT R3, R3, R22, RZ, 0x3c, !PT ;  /* 0x0000001603032212 */ /* 0x010fc600078e3cff */
[----:B------:R-:W4:Y:S01]  /*04c0*/  @P3 LDG.E R22, desc[UR4][R10.64+0x4c] ;  /* 0x00004c040a163981 */ /* 0x000f22000c1e1900 */
[----:B------:R-:W-:-:S04]  /*04d0*/  @P3 LOP3.LUT R15, R15, R28, RZ, 0x3c, !PT ;  /* 0x0000001c0f0f3212 */ /* 0x000fc800078e3cff */
[----:B------:R-:W-:Y:S02]  /*04e0*/  @P4 LOP3.LUT R15, R15, R26, RZ, 0x3c, !PT ;  /* 0x0000001a0f0f4212 */ /* 0x000fe400078e3cff */
[----:B------:R-:W-:Y:S01]  /*04f0*/  @P1 LOP3.LUT R2, R2, R21, RZ, 0x3c, !PT ;  /* 0x0000001502021212 */ /* 0x000fe200078e3cff */
[----:B------:R-:W4:Y:S04]  /*0500*/  @P5 LDG.E R26, desc[UR4][R10.64+0x64] ;  /* 0x000064040a1a5981 */ /* 0x000f28000c1e1900 */
[----:B------:R-:W4:Y:S01]  /*0510*/  @P3 LDG.E R21, desc[UR4][R10.64+0x40] ;  /* 0x000040040a153981 */ /* 0x000f22000c1e1900 */
[----:B------:R-:W-:Y:S02]  /*0520*/  @P2 LOP3.LUT R4, R4, R23, RZ, 0x3c, !PT ;  /* 0x0000001704042212 */ /* 0x000fe400078e3cff */
[----:B------:R-:W-:Y:S01]  /*0530*/  @P2 LOP3.LUT R2, R2, R25, RZ, 0x3c, !PT ;  /* 0x0000001902022212 */ /* 0x000fe200078e3cff */
[----:B------:R-:W4:Y:S04]  /*0540*/  @P3 LDG.E R23, desc[UR4][R10.64+0x48] ;  /* 0x000048040a173981 */ /* 0x000f28000c1e1900 */
[----:B------:R-:W4:Y:S01]  /*0550*/  @P4 LDG.E R25, desc[UR4][R10.64+0x54] ;  /* 0x000054040a194981 */ /* 0x000f22000c1e1900 */
[----:B--2---:R-:W-:-:S03]  /*0560*/  @P1 LOP3.LUT R5, R5, R18, RZ, 0x3c, !PT ;  /* 0x0000001205051212 */ /* 0x004fc600078e3cff */
[----:B------:R-:W2:Y:S01]  /*0570*/  @P3 LDG.E R18, desc[UR4][R10.64+0x44] ;  /* 0x000044040a123981 */ /* 0x000ea2000c1e1900 */
[----:B---3--:R-:W-:-:S03]  /*0580*/  @P2 LOP3.LUT R5, R5, R20, RZ, 0x3c, !PT ;  /* 0x0000001405052212 */ /* 0x008fc600078e3cff */
[----:B------:R-:W3:Y:S01]  /*0590*/  @P4 LDG.E R20, desc[UR4][R10.64+0x58] ;  /* 0x000058040a144981 */ /* 0x000ee2000c1e1900 */
[----:B----4-:R-:W-:-:S03]  /*05a0*/  @P3 LOP3.LUT R3, R3, R22, RZ, 0x3c, !PT ;  /* 0x0000001603033212 */ /* 0x010fc600078e3cff */
[----:B------:R-:W4:Y:S01]  /*05b0*/  @P4 LDG.E R22, desc[UR4][R10.64+0x60] ;  /* 0x000060040a164981 */ /* 0x000f22000c1e1900 */
[----:B------:R-:W-:Y:S02]  /*05c0*/  LOP3.LUT P0, RZ, R24, 0x80, RZ, 0xc0, !PT ;  /* 0x0000008018ff7812 */ /* 0x000fe4000780c0ff */
[----:B------:R-:W-:Y:S02]  /*05d0*/  @P5 LOP3.LUT R15, R15, R26, RZ, 0x3c, !PT ;  /* 0x0000001a0f0f5212 */ /* 0x000fe400078e3cff */
[----:B------:R-:W4:Y:S01]  /*05e0*/  @P6 LDG.E R26, desc[UR4][R10.64+0x78] ;  /* 0x000078040a1a6981 */ /* 0x000f22000c1e1900 */
[----:B------:R-:W-:-:S03]  /*05f0*/  @P3 LOP3.LUT R4, R4, R21, RZ, 0x3c, !PT ;  /* 0x0000001504043212 */ /* 0x000fc600078e3cff */
[----:B------:R-:W4:Y:S01]  /*0600*/  @P4 LDG.E R21, desc[UR4][R10.64+0x5c] ;  /* 0x00005c040a154981 */ /* 0x000f22000c1e1900 */
[----:B------:R-:W-:-:S03]  /*0610*/  @P3 LOP3.LUT R2, R2, R23, RZ, 0x3c, !PT ;  /* 0x0000001702023212 */ /* 0x000fc600078e3cff */
[----:B------:R-:W4:Y:S01]  /*0620*/  @P5 LDG.E R23, desc[UR4][R10.64+0x68] ;  /* 0x000068040a175981 */ /* 0x000f22000c1e1900 */
[----:B------:R-:W-:-:S03]  /*0630*/  @P4 LOP3.LUT R4, R4, R25, RZ, 0x3c, !PT ;  /* 0x0000001904044212 */ /* 0x000fc600078e3cff */
[----:B------:R-:W4:Y:S01]  /*0640*/  @P5 LDG.E R25, desc[UR4][R10.64+0x70] ;  /* 0x000070040a195981 */ /* 0x000f22000c1e1900 */
[----:B--2---:R-:W-:-:S03]  /*0650*/  @P3 LOP3.LUT R5, R5, R18, RZ, 0x3c, !PT ;  /* 0x0000001205053212 */ /* 0x004fc600078e3cff */
[----:B------:R-:W2:Y:S01]  /*0660*/  @P5 LDG.E R18, desc[UR4][R10.64+0x6c] ;  /* 0x00006c040a125981 */ /* 0x000ea2000c1e1900 */
[----:B---3--:R-:W-:-:S03]  /*0670*/  @P4 LOP3.LUT R5, R5, R20, RZ, 0x3c, !PT ;  /* 0x0000001405054212 */ /* 0x008fc600078e3cff */
[----:B------:R-:W3:Y:S01]  /*0680*/  @P5 LDG.E R20, desc[UR4][R10.64+0x74] ;  /* 0x000074040a145981 */ /* 0x000ee2000c1e1900 */
[----:B----4-:R-:W-:-:S03]  /*0690*/  @P4 LOP3.LUT R3, R3, R22, RZ, 0x3c, !PT ;  /* 0x0000001603034212 */ /* 0x010fc600078e3cff */
[----:B------:R-:W4:Y:S01]  /*06a0*/  @P0 LDG.E R22, desc[UR4][R10.64+0x8c] ;  /* 0x00008c040a160981 */ /* 0x000f22000c1e1900 */
[----:B------:R-:W-:-:S03]  /*06b0*/  @P6 LOP3.LUT R15, R15, R26, RZ, 0x3c, !PT ;  /* 0x0000001a0f0f6212 */ /* 0x000fc600078e3cff */
        /* <DEDUP_REMOVED lines=13> */
[----:B------:R-:W-:Y:S02]  /*0790*/  @P6 LOP3.LUT R4, R4, R27, RZ, 0x3c, !PT ;  /* 0x0000001b04046212 */ /* 0x000fe400078e3cff */
[----:B------:R-:W-:Y:S02]  /*07a0*/  @P6 LOP3.LUT R2, R2, R21, RZ, 0x3c, !PT ;  /* 0x0000001502026212 */ /* 0x000fe400078e3cff */
[----:B------:R-:W-:Y:S02]  /*07b0*/  @P0 LOP3.LUT R4, R4, R23, RZ, 0x3c, !PT ;  /* 0x0000001704040212 */ /* 0x000fe400078e3cff */
[----:B------:R-:W-:Y:S02]  /*07c0*/  @P0 LOP3.LUT R2, R2, R25, RZ, 0x3c, !PT ;  /* 0x0000001902020212 */ /* 0x000fe400078e3cff */
[----:B--2---:R-:W-:Y:S02]  /*07d0*/  @P6 LOP3.LUT R5, R5, R18, RZ, 0x3c, !PT ;  /* 0x0000001205056212 */ /* 0x004fe400078e3cff */
[----:B---3--:R-:W-:-:S02]  /*07e0*/  @P6 LOP3.LUT R3, R3, R20, RZ, 0x3c, !PT ;  /* 0x0000001403036212 */ /* 0x008fc400078e3cff */
[----:B----4-:R-:W-:Y:S02]  /*07f0*/  @P0 LOP3.LUT R5, R5, R22, RZ, 0x3c, !PT ;  /* 0x0000001605050212 */ /* 0x010fe400078e3cff */
[----:B------:R-:W-:Y:S02]  /*0800*/  @P0 LOP3.LUT R3, R3, R26, RZ, 0x3c, !PT ;  /* 0x0000001a03030212 */ /* 0x000fe400078e3cff */
[----:B------:R-:W-:-:S13]  /*0810*/  R2P PR, R24.B1, 0x7f ;  /* 0x0000007f18007804 */ /* 0x000fda0000001000 */
[----:B------:R-:W2:Y:S04]  /*0820*/  @P0 LDG.E R18, desc[UR4][R10.64+0xa0] ;  /* 0x0000a0040a120981 */ /* 0x000ea8000c1e1900 */
[----:B------:R-:W3:Y:S04]  /*0830*/  @P1 LDG.E R22, desc[UR4][R10.64+0xb4] ;  /* 0x0000b4040a161981 */ /* 0x000ee8000c1e1900 */
[----:B------:R-:W4:Y:S04]  /*0840*/  @P2 LDG.E R26, desc[UR4][R10.64+0xc8] ;  /* 0x0000c8040a1a2981 */ /* 0x000f28000c1e1900 */
[----:B------:R-:W4:Y:S04]  /*0850*/  @P3 LDG.E R28, desc[UR4][R10.64+0xdc] ;  /* 0x0000dc040a1c3981 */ /* 0x000f28000c1e1900 */
[----:B------:R-:W4:Y:S04]  /*0860*/  @P0 LDG.E R23, desc[UR4][R10.64+0xa4] ;  /* 0x0000a4040a170981 */ /* 0x000f28000c1e1900 */
[----:B------:R-:W4:Y:S04]  /*0870*/  @P0 LDG.E R20, desc[UR4][R10.64+0xa8] ;  /* 0x0000a8040a140981 */ /* 0x000f28000c1e1900 */
[----:B------:R-:W4:Y:S04]  /*0880*/  @P4 LDG.E R25, desc[UR4][R10.64+0xf0] ;  /* 0x0000f0040a194981 */ /* 0x000f28000c1e1900 */
        /* <DEDUP_REMOVED lines=21> */
[----:B------:R-:W-:Y:S02]  /*09e0*/  LOP3.LUT P0, RZ, R24, 0x8000, RZ, 0xc0, !PT ;  /* 0x0000800018ff7812 */ /* 0x000fe4000780c0ff */
[----:B----4-:R-:W-:Y:S01]  /*09f0*/  @P5 LOP3.LUT R15, R15, R26, RZ, 0x3c, !PT ;  /* 0x0000001a0f0f5212 */ /* 0x010fe200078e3cff */
[----:B------:R-:W4:Y:S04]  /*0a00*/  @P3 LDG.E R24, desc[UR4][R10.64+0xe4] ;  /* 0x0000e4040a183981 */ /* 0x000f28000c1e1900 */
[----:B------:R-:W2:Y:S01]  /*0a10*/  @P6 LDG.E R26, desc[UR4][R10.64+0x118] ;  /* 0x000118040a1a6981 */ /* 0x000ea2000c1e1900 */
        /* <DEDUP_REMOVED lines=8> */
[----:B---3--:R-:W-:-:S03]  /*0aa0*/  @P2 LOP3.LUT R3, R3, R22, RZ, 0x3c, !PT ;  /* 0x0000001603032212 */ /* 0x008fc600078e3cff */
[----:B------:R-:W3:Y:S01]  /*0ab0*/  @P4 LDG.E R22, desc[UR4][R10.64+0x100] ;  /* 0x000100040a164981 */ /* 0x000ee2000c1e1900 */
[----:B--2---:R-:W-:-:S03]  /*0ac0*/  @P6 LOP3.LUT R15, R15, R26, RZ, 0x3c, !PT ;  /* 0x0000001a0f0f6212 */ /* 0x004fc600078e3cff */
[----:B------:R-:W2:Y:S01]  /*0ad0*/  @P0 LDG.E R26, desc[UR4][R10.64+0x12c] ;  /* 0x00012c040a1a0981 */ /* 0x000ea2000c1e1900 */
[----:B----4-:R-:W-:-:S03]  /*0ae0*/  @P2 LOP3.LUT R2, R2, R23, RZ, 0x3c, !PT ;  /* 0x0000001702022212 */ /* 0x010fc600078e3cff */
[----:B------:R-:W4:Y:S01]  /*0af0*/  @P4 LDG.E R23, desc[UR4][R10.64+0xfc] ;  /* 0x0000fc040a174981 */ /* 0x000f22000c1e1900 */
[----:B------:R-:W-:-:S03]  /*0b00*/  @P2 LOP3.LUT R5, R5, R20, RZ, 0x3c, !PT ;  /* 0x0000001405052212 */ /* 0x000fc600078e3cff */
[----:B------:R-:W4:Y:S01]  /*0b10*/  @P4 LDG.E R20, desc[UR4][R10.64+0xf8] ;  /* 0x0000f8040a144981 */ /* 0x000f22000c1e1900 */
[----:B------:R-:W-:Y:S02]  /*0b20*/  @P3 LOP3.LUT R2, R2, R27, RZ, 0x3c, !PT ;  /* 0x0000001b02023212 */ /* 0x000fe400078e3cff */
[----:B------:R-:W-:Y:S01]  /*0b30*/  @P3 LOP3.LUT R4, R4, R25, RZ, 0x3c, !PT ;  /* 0x0000001904043212 */ /* 0x000fe200078e3cff */
[----:B------:R-:W4:Y:S01]  /*0b40*/  @P5 LDG.E R27, desc[UR4][R10.64+0x110] ;  /* 0x000110040a1b5981 */ /* 0x000f22000c1e1900 */
[----:B------:R-:W-:-:S03]  /*0b50*/  @P3 LOP3.LUT R5, R5, R24, RZ, 0x3c, !PT ;  /* 0x0000001805053212 */ /* 0x000fc600078e3cff */
[----:B------:R-:W4:Y:S04]  /*0b60*/  @P5 LDG.E R25, desc[UR4][R10.64+0x108] ;  /* 0x000108040a195981 */ /* 0x000f28000c1e1900 */
        /* <DEDUP_REMOVED lines=19> */
[----:B------:R-:W-:-:S05]  /*0ca0*/  VIADD R19, R19, 0x10 ;  /* 0x0000001013137836 */ /* 0x000fca0000000000 */
[----:B------:R-:W-:Y:S02]  /*0cb0*/  ISETP.NE.AND P1, PT, R19, 0x20, PT ;  /* 0x000000201300780c */ /* 0x000fe40003f25270 */
[----:B------:R-:W-:Y:S02]  /*0cc0*/  @P5 LOP3.LUT R3, R3, R18, RZ, 0x3c, !PT ;  /* 0x0000001203035212 */ /* 0x000fe400078e3cff */
[----:B------:R-:W-:Y:S02]  /*0cd0*/  @P6 LOP3.LUT R4, R4, R21, RZ, 0x3c, !PT ;  /* 0x0000001504046212 */ /* 0x000fe400078e3cff */
[----:B---3--:R-:W-:-:S04]  /*0ce0*/  @P6 LOP3.LUT R3, R3, R22, RZ, 0x3c, !PT ;  /* 0x0000001603036212 */ /* 0x008fc800078e3cff */
[----:B--2---:R-:W-:Y:S02]  /*0cf0*/  @P0 LOP3.LUT R3, R3, R26, RZ, 0x3c, !PT ;  /* 0x0000001a03030212 */ /* 0x004fe400078e3cff */
[----:B----4-:R-:W-:Y:S02]  /*0d00*/  @P6 LOP3.LUT R2, R2, R23, RZ, 0x3c, !PT ;  /* 0x0000001702026212 */ /* 0x010fe400078e3cff */
[----:B------:R-:W-:Y:S02]  /*0d10*/  @P6 LOP3.LUT R5, R5, R20, RZ, 0x3c, !PT ;  /* 0x0000001405056212 */ /* 0x000fe400078e3cff */
[----:B------:R-:W-:Y:S02]  /*0d20*/  @P0 LOP3.LUT R2, R2, R27, RZ, 0x3c, !PT ;  /* 0x0000001b02020212 */ /* 0x000fe400078e3cff */
[----:B------:R-:W-:Y:S02]  /*0d30*/  @P0 LOP3.LUT R4, R4, R25, RZ, 0x3c, !PT ;  /* 0x0000001904040212 */ /* 0x000fe400078e3cff */
[----:B------:R-:W-:Y:S01]  /*0d40*/  @P0 LOP3.LUT R5, R5, R24, RZ, 0x3c, !PT ;  /* 0x0000001805050212 */ /* 0x000fe200078e3cff */
[----:B------:R-:W-:Y:S06]  /*0d50*/  @P1 BRA `(.L_x_4) ;  /* 0xfffffff400481947 */ /* 0x000fec000383ffff */
[----:B------:R-:W-:-:S05]  /*0d60*/  VIADD R17, R17, 0x1 ;  /* 0x0000000111117836 */ /* 0x000fca0000000000 */
[----:B------:R-:W-:-:S13]  /*0d70*/  ISETP.NE.AND P0, PT, R17, 0x5, PT ;  /* 0x000000051100780c */ /* 0x000fda0003f05270 */
[----:B------:R-:W-:Y:S05]  /*0d80*/  @P0 BRA `(.L_x_5) ;  /* 0xfffffff400300947 */ /* 0x000fea000383ffff */
[----:B------:R0:W-:Y:S01]  /*0d90*/  STG.E.64 desc[UR4][R6.64+0x8], R4 ;  /* 0x0000080406007986 */ /* 0x0001e2000c101b04 */
[----:B------:R-:W-:Y:S01]  /*0da0*/  VIADD R14, R14, 0x1 ;  /* 0x000000010e0e7836 */ /* 0x000fe20000000000 */
[----:B------:R-:W-:Y:S02]  /*0db0*/  LOP3.LUT R11, R13, 0x3, RZ, 0xc0, !PT ;  /* 0x000000030d0b7812 */ /* 0x000fe400078ec0ff */
[----:B------:R0:W-:Y:S02]  /*0dc0*/  STG.E.64 desc[UR4][R6.64+0x10], R2 ;  /* 0x0000100206007986 */ /* 0x0001e4000c101b04 */
[----:B------:R-:W-:Y:S02]  /*0dd0*/  ISETP.GE.U32.AND P0, PT, R14, R11, PT ;  /* 0x0000000b0e00720c */ /* 0x000fe40003f06070 */
[----:B------:R0:W-:Y:S11]  /*0de0*/  STG.E desc[UR4][R6.64+0x4], R15 ;  /* 0x0000040f06007986 */ /* 0x0001f6000c101904 */
[----:B------:R-:W-:Y:S05]  /*0df0*/  @!P0 BRA `(.L_x_6) ;  /* 0xfffffff400048947 */ /* 0x000fea000383ffff */
.L_x_3:
[----:B------:R-:W-:Y:S05]  /*0e00*/  BSYNC.RECONVERGENT B1 ;  /* 0x0000000000017941 */ /* 0x000fea0003800200 */
.L_x_2:
[C---:B------:R-:W-:Y:S01]  /*0e10*/  ISETP.GT.U32.AND P0, PT, R13.reuse, 0x3, PT ;  /* 0x000000030d00780c */ /* 0x040fe20003f04070 */
[----:B------:R-:W-:Y:S01]  /*0e20*/  VIADD R12, R12, 0x1 ;  /* 0x000000010c0c7836 */ /* 0x000fe20000000000 */
[--C-:B------:R-:W-:Y:S02]  /*0e30*/  SHF.R.U64 R13, R13, 0x2, R0.reuse ;  /* 0x000000020d0d7819 */ /* 0x100fe40000001200 */
[----:B------:R-:W-:Y:S02]  /*0e40*/  ISETP.GT.U32.AND.EX P0, PT, R0, RZ, PT, P0 ;  /* 0x000000ff0000720c */ /* 0x000fe40003f04100 */
[----:B------:R-:W-:-:S11]  /*0e50*/  SHF.R.U32.HI R0, RZ, 0x2, R0 ;  /* 0x00000002ff007819 */ /* 0x000fd60000011600 */
[----:B------:R-:W-:Y:S05]  /*0e60*/  @P0 BRA `(.L_x_7) ;  /* 0xfffffff000c80947 */ /* 0x000fea000383ffff */
.L_x_1:
[----:B------:R-:W-:Y:S05]  /*0e70*/  BSYNC.RECONVERGENT B0 ;  /* 0x0000000000007941 */ /* 0x000fea0003800200 */
.L_x_0:
[----:B------:R-:W-:Y:S04]  /*0e80*/  STG.E.64 desc[UR4][R6.64+0x18], RZ ;  /* 0x000018ff06007986 */ /* 0x000fe8000c101b04 */
[----:B------:R-:W-:Y:S04]  /*0e90*/  STG.E desc[UR4][R6.64+0x20], RZ ;  /* 0x000020ff06007986 */ /* 0x000fe8000c101904 */
[----:B------:R-:W-:Y:S01]  /*0ea0*/  STG.E.64 desc[UR4][R6.64+0x28], RZ ;  /* 0x000028ff06007986 */ /* 0x000fe2000c101b04 */
[----:B------:R-:W-:Y:S05]  /*0eb0*/  EXIT ;  /* 0x000000000000794d */ /* 0x000fea0003800000 */
.L_x_8:
[----:B------:R-:W-:-:S00]  /*0ec0*/  BRA `(.L_x_8) ;  /* 0xfffffffc00fc7947 */ /* 0x000fc0000383ffff */
[----:B------:R-:W-:-:S00]  /*0ed0*/  NOP ;  /* 0x0000000000007918 */ /* 0x000fc00000000000 */
        /* <DEDUP_REMOVED lines=10> */
.L_x_9:


//--------------------- .nv.global.init           --------------------------
	.section	.nv.global.init,"aw",@progbits
	.align	4
.nv.global.init:
	.type		mrg32k3aM1SubSeq,@object
	.size		mrg32k3aM1SubSeq,(mrg32k3aM2SubSeq - mrg32k3aM1SubSeq)
mrg32k3aM1SubSeq:
        /*0000*/ 	.byte	0x0b, 0xcc, 0xee, 0x04, 0x73, 0x29, 0x8b, 0x6f, 0xf6, 0x53, 0x03, 0xf6, 0x23, 0xf6, 0xea, 0xda
        /* <DEDUP_REMOVED lines=125> */
	.type		mrg32k3aM2SubSeq,@object
	.size		mrg32k3aM2SubSeq,(mrg32k3aM1 - mrg32k3aM2SubSeq)
mrg32k3aM2SubSeq:
        /* <DEDUP_REMOVED lines=126> */
	.type		mrg32k3aM1,@object
	.size		mrg32k3aM1,(mrg32k3aM1Seq - mrg32k3aM1)
mrg32k3aM1:
        /* <DEDUP_REMOVED lines=144> */
	.type		mrg32k3aM1Seq,@object
	.size		mrg32k3aM1Seq,(mrg32k3aM2 - mrg32k3aM1Seq)
mrg32k3aM1Seq:
        /* <DEDUP_REMOVED lines=144> */
	.type		mrg32k3aM2,@object
	.size		mrg32k3aM2,(mrg32k3aM2Seq - mrg32k3aM2)
mrg32k3aM2:
        /* <DEDUP_REMOVED lines=144> */
	.type		mrg32k3aM2Seq,@object
	.size		mrg32k3aM2Seq,(precalc_xorwow_matrix - mrg32k3aM2Seq)
mrg32k3aM2Seq:
        /* <DEDUP_REMOVED lines=144> */
	.type		precalc_xorwow_matrix,@object
	.size		precalc_xorwow_matrix,(precalc_xorwow_offset_matrix - precalc_xorwow_matrix)
precalc_xorwow_matrix:
        /* <DEDUP_REMOVED lines=6400> */
	.type		precalc_xorwow_offset_matrix,@object
	.size		precalc_xorwow_offset_matrix,(.L_1 - precalc_xorwow_offset_matrix)
precalc_xorwow_offset_matrix:
        /* <DEDUP_REMOVED lines=6400> */
.L_1:


//--------------------- .nv.shared.reserved.0     --------------------------
	.section	.nv.shared.reserved.0,"aw",@nobits
	.weak		__nv_reservedSMEM_offset_0_alias
	.size		__nv_reservedSMEM_offset_0_alias, 0, 64
	.other		__nv_reservedSMEM_offset_0_alias,@"STO_CUDA_RESERVED_SHARED STV_DEFAULT"
__nv_reservedSMEM_offset_0_alias:
	.zero		0
	.zero		64


//--------------------- .nv.constant0._ZN6chrono6sensor18init_random_statesEjP17curandStateXORWOW --------------------------
	.section	.nv.constant0._ZN6chrono6sensor18init_random_statesEjP17curandStateXORWOW,"a",@progbits
	.sectionflags	@""
	.align	4
.nv.constant0._ZN6chrono6sensor18init_random_statesEjP17curandStateXORWOW:
	.zero		912


//--------------------- SYMBOLS --------------------------

	.type		.nv.reservedSmem.offset0,@object
	.size		.nv.reservedSmem.offset0,0x4
